//
// Generated by NVIDIA NVVM Compiler
//
// Compiler Build ID: CL-36424714
// Cuda compilation tools, release 13.0, V13.0.88
// Based on NVVM 20.0.0
//

.version 9.0
.target sm_100
.address_size 64

	// .globl	_Z12compute_cellPiS_i
// _ZZ12compute_cellPiS_iE4tile has been demoted

.visible .entry _Z12compute_cellPiS_i(
	.param .u64 .ptr .align 1 _Z12compute_cellPiS_i_param_0,
	.param .u64 .ptr .align 1 _Z12compute_cellPiS_i_param_1,
	.param .u32 _Z12compute_cellPiS_i_param_2
)
{
	.reg .pred 	%p<27>;
	.reg .b32 	%r<97>;
	.reg .b64 	%rd<9>;
	// demoted variable
	.shared .align 4 .b8 _ZZ12compute_cellPiS_iE4tile[3200];
	ld.param.u64 	%rd1, [_Z12compute_cellPiS_i_param_0];
	ld.param.u64 	%rd2, [_Z12compute_cellPiS_i_param_1];
	ld.param.u32 	%r12, [_Z12compute_cellPiS_i_param_2];
	mov.u32 	%r13, %ctaid.x;
	mov.u32 	%r14, %ntid.x;
	add.s32 	%r15, %r14, -2;
	mov.u32 	%r1, %tid.x;
	mad.lo.s32 	%r16, %r15, %r13, %r1;
	add.s32 	%r2, %r16, -1;
	mov.u32 	%r17, %ctaid.y;
	mov.u32 	%r18, %ntid.y;
	add.s32 	%r19, %r18, -2;
	mov.u32 	%r3, %tid.y;
	mad.lo.s32 	%r20, %r19, %r17, %r3;
	add.s32 	%r4, %r20, -1;
	mov.u32 	%r22, %ctaid.z;
	mov.u32 	%r23, %ntid.z;
	add.s32 	%r24, %r23, -2;
	mov.u32 	%r5, %tid.z;
	mad.lo.s32 	%r25, %r24, %r22, %r5;
	add.s32 	%r6, %r25, -1;
	mul.lo.s32 	%r7, %r12, %r12;
	setp.lt.s32 	%p3, %r2, %r12;
	max.s32 	%r27, %r20, %r25;
	setp.le.s32 	%p4, %r27, %r12;
	and.pred  	%p5, %p4, %p3;
	setp.gt.s32 	%p6, %r2, -1;
	and.pred  	%p7, %p6, %p5;
	setp.gt.s32 	%p8, %r20, 0;
	and.pred  	%p9, %p7, %p8;
	setp.gt.s32 	%p10, %r25, 0;
	and.pred  	%p1, %p9, %p10;
	mov.u32 	%r28, _ZZ12compute_cellPiS_iE4tile;
	mad.lo.s32 	%r29, %r1, 100, %r28;
	mad.lo.s32 	%r30, %r3, 20, %r29;
	shl.b32 	%r31, %r5, 2;
	add.s32 	%r8, %r30, %r31;
	not.pred 	%p11, %p1;
	@%p11 bra 	$L__BB0_2;
	cvta.to.global.u64 	%rd3, %rd1;
	mad.lo.s32 	%r33, %r4, %r12, %r2;
	mad.lo.s32 	%r34, %r7, %r6, %r33;
	mul.wide.s32 	%rd4, %r34, 4;
	add.s64 	%rd5, %rd3, %rd4;
	ld.global.u32 	%r35, [%rd5];
	st.shared.u32 	[%r8], %r35;
	bra.uni 	$L__BB0_3;
$L__BB0_2:
	mov.b32 	%r32, 0;
	st.shared.u32 	[%r8], %r32;
$L__BB0_3:
	bar.sync 	0;
	setp.ne.s32 	%p12, %r1, 0;
	setp.ne.s32 	%p13, %r3, 0;
	and.pred  	%p14, %p12, %p13;
	setp.ne.s32 	%p15, %r5, 0;
	and.pred  	%p16, %p15, %p14;
	setp.lt.u32 	%p17, %r1, 31;
	and.pred  	%p18, %p17, %p16;
	setp.lt.u32 	%p19, %r3, 4;
	and.pred  	%p20, %p19, %p18;
	setp.lt.u32 	%p21, %r5, 4;
	and.pred  	%p2, %p20, %p21;
	mov.b32 	%r96, 0;
	not.pred 	%p22, %p2;
	@%p22 bra 	$L__BB0_5;
	ld.shared.u32 	%r38, [%r8];
	ld.shared.u32 	%r39, [%r8+-124];
	ld.shared.u32 	%r40, [%r8+-120];
	add.s32 	%r41, %r40, %r39;
	ld.shared.u32 	%r42, [%r8+-116];
	add.s32 	%r43, %r42, %r41;
	ld.shared.u32 	%r44, [%r8+-104];
	add.s32 	%r45, %r44, %r43;
	ld.shared.u32 	%r46, [%r8+-100];
	add.s32 	%r47, %r46, %r45;
	ld.shared.u32 	%r48, [%r8+-96];
	add.s32 	%r49, %r48, %r47;
	ld.shared.u32 	%r50, [%r8+-84];
	add.s32 	%r51, %r50, %r49;
	ld.shared.u32 	%r52, [%r8+-80];
	add.s32 	%r53, %r52, %r51;
	ld.shared.u32 	%r54, [%r8+-76];
	add.s32 	%r55, %r54, %r53;
	ld.shared.u32 	%r56, [%r8+-24];
	add.s32 	%r57, %r56, %r55;
	ld.shared.u32 	%r58, [%r8+-20];
	add.s32 	%r59, %r58, %r57;
	ld.shared.u32 	%r60, [%r8+-16];
	add.s32 	%r61, %r60, %r59;
	ld.shared.u32 	%r62, [%r8+-4];
	add.s32 	%r63, %r62, %r61;
	add.s32 	%r64, %r38, %r63;
	ld.shared.u32 	%r65, [%r8+4];
	add.s32 	%r66, %r65, %r64;
	ld.shared.u32 	%r67, [%r8+16];
	add.s32 	%r68, %r67, %r66;
	ld.shared.u32 	%r69, [%r8+20];
	add.s32 	%r70, %r69, %r68;
	ld.shared.u32 	%r71, [%r8+24];
	add.s32 	%r72, %r71, %r70;
	ld.shared.u32 	%r73, [%r8+76];
	add.s32 	%r74, %r73, %r72;
	ld.shared.u32 	%r75, [%r8+80];
	add.s32 	%r76, %r75, %r74;
	ld.shared.u32 	%r77, [%r8+84];
	add.s32 	%r78, %r77, %r76;
	ld.shared.u32 	%r79, [%r8+96];
	add.s32 	%r80, %r79, %r78;
	ld.shared.u32 	%r81, [%r8+100];
	add.s32 	%r82, %r81, %r80;
	ld.shared.u32 	%r83, [%r8+104];
	add.s32 	%r84, %r83, %r82;
	ld.shared.u32 	%r85, [%r8+116];
	add.s32 	%r86, %r85, %r84;
	ld.shared.u32 	%r87, [%r8+120];
	add.s32 	%r88, %r87, %r86;
	ld.shared.u32 	%r89, [%r8+124];
	add.s32 	%r90, %r89, %r88;
	sub.s32 	%r91, %r90, %r38;
	add.s32 	%r92, %r91, -6;
	setp.lt.u32 	%p23, %r92, -2;
	setp.eq.s32 	%p24, %r91, 5;
	selp.b32 	%r93, 1, %r38, %p24;
	selp.b32 	%r96, 0, %r93, %p23;
$L__BB0_5:
	bar.sync 	0;
	and.pred  	%p25, %p2, %p1;
	not.pred 	%p26, %p25;
	@%p26 bra 	$L__BB0_7;
	mad.lo.s32 	%r94, %r4, %r12, %r2;
	mad.lo.s32 	%r95, %r7, %r6, %r94;
	cvta.to.global.u64 	%rd6, %rd2;
	mul.wide.s32 	%rd7, %r95, 4;
	add.s64 	%rd8, %rd6, %rd7;
	st.global.u32 	[%rd8], %r96;
$L__BB0_7:
	ret;

}


// ===== COMPILED SASS (sm_100) =====

	.target	sm_100

	.elftype	@"ET_EXEC"


//--------------------- .note.nv.tkinfo           --------------------------
	.section	.note.nv.tkinfo,"",@"SHT_NOTE"
	.sectionflags	@"SHF_NOTE_NV_TKINFO"
	.tkinfo
        /*0018*/ 	.word	0x00000002
        /*0030*/ 	.string	""
        /*0030*/ 	.string	"ptxas"
        /*0030*/ 	.string	"Cuda compilation tools, release 13.0, V13.0.88"
        /*0030*/ 	.string	"Build cuda_13.0.r13.0/compiler.36424714_0"
        /*0030*/ 	.string	"-arch sm_100 -m 64 "



//--------------------- .note.nv.cuinfo           --------------------------
	.section	.note.nv.cuinfo,"",@"SHT_NOTE"
	.sectionflags	@"SHF_NOTE_NV_CUINFO"
        /*0018*/ 	.short	0x0002
        /*001a*/ 	.short	0x0064
        /*001c*/ 	.short	0x0082
	.zero		2


//--------------------- .nv.info                  --------------------------
	.section	.nv.info,"",@"SHT_CUDA_INFO"
	.align	4


	//----- nvinfo : EIATTR_REGCOUNT
	.align		4
        /*0000*/ 	.byte	0x04, 0x2f
        /*0002*/ 	.short	(.L_1 - .L_0)
	.align		4
.L_0:
        /*0004*/ 	.word	index@(_Z12compute_cellPiS_i)
        /*0008*/ 	.word	0x0000001c


	//----- nvinfo : EIATTR_FRAME_SIZE
	.align		4
.L_1:
        /*000c*/ 	.byte	0x04, 0x11
        /*000e*/ 	.short	(.L_3 - .L_2)
	.align		4
.L_2:
        /*0010*/ 	.word	index@(_Z12compute_cellPiS_i)
        /*0014*/ 	.word	0x00000000


	//----- nvinfo : EIATTR_MIN_STACK_SIZE
	.align		4
.L_3:
        /*0018*/ 	.byte	0x04, 0x12
        /*001a*/ 	.short	(.L_5 - .L_4)
	.align		4
.L_4:
        /*001c*/ 	.word	index@(_Z12compute_cellPiS_i)
        /*0020*/ 	.word	0x00000000
.L_5:


//--------------------- .nv.compat                --------------------------
	.section	.nv.compat,"",@"SHT_CUDA_COMPAT_INFO"
	.align	4
        /*0000*/ 	.byte	0x02, 0x09, 0x00, 0x00, 0x02, 0x02, 0x01, 0x00, 0x02, 0x05, 0x05, 0x00, 0x03, 0x07, 0x01, 0x01
        /*0010*/ 	.byte	0x02, 0x03, 0x00, 0x00, 0x02, 0x06, 0x01, 0x00, 0x04, 0x0b, 0x08, 0x00, 0x09, 0x00, 0x00, 0x00
        /*0020*/ 	.byte	0x00, 0x00, 0x00, 0x00


//--------------------- .nv.info._Z12compute_cellPiS_i --------------------------
	.section	.nv.info._Z12compute_cellPiS_i,"",@"SHT_CUDA_INFO"
	.sectionflags	@""
	.align	4


	//----- nvinfo : EIATTR_CUDA_API_VERSION
	.align		4
        /*0000*/ 	.byte	0x04, 0x37
        /*0002*/ 	.short	(.L_7 - .L_6)
.L_6:
        /*0004*/ 	.word	0x00000082


	//----- nvinfo : EIATTR_KPARAM_INFO
	.align		4
.L_7:
        /*0008*/ 	.byte	0x04, 0x17
        /*000a*/ 	.short	(.L_9 - .L_8)
.L_8:
        /*000c*/ 	.word	0x00000000
        /*0010*/ 	.short	0x0002
        /*0012*/ 	.short	0x0010
        /*0014*/ 	.byte	0x00, 0xf0, 0x11, 0x00


	//----- nvinfo : EIATTR_KPARAM_INFO
	.align		4
.L_9:
        /*0018*/ 	.byte	0x04, 0x17
        /*001a*/ 	.short	(.L_11 - .L_10)
.L_10:
        /*001c*/ 	.word	0x00000000
        /*0020*/ 	.short	0x0001
        /*0022*/ 	.short	0x0008
        /*0024*/ 	.byte	0x00, 0xf5, 0x21, 0x00


	//----- nvinfo : EIATTR_KPARAM_INFO
	.align		4
.L_11:
        /*0028*/ 	.byte	0x04, 0x17
        /*002a*/ 	.short	(.L_13 - .L_12)
.L_12:
        /*002c*/ 	.word	0x00000000
        /*0030*/ 	.short	0x0000
        /*0032*/ 	.short	0x0000
        /*0034*/ 	.byte	0x00, 0xf5, 0x21, 0x00


	//----- nvinfo : EIATTR_SPARSE_MMA_MASK
	.align		4
.L_13:
        /*0038*/ 	.byte	0x03, 0x50
        /*003a*/ 	.short	0x0000


	//----- nvinfo : EIATTR_MAXREG_COUNT
	.align		4
        /*003c*/ 	.byte	0x03, 0x1b
        /*003e*/ 	.short	0x00ff


	//----- nvinfo : EIATTR_NUM_BARRIERS
	.align		4
        /*0040*/ 	.byte	0x02, 0x4c
        /*0042*/ 	.byte	0x01
	.zero		1


	//----- nvinfo : EIATTR_MERCURY_ISA_VERSION
	.align		4
        /*0044*/ 	.byte	0x03, 0x5f
        /*0046*/ 	.short	0x0101


	//----- nvinfo : EIATTR_VRC_CTA_INIT_COUNT
	.align		4
        /*0048*/ 	.byte	0x02, 0x4a
	.zero		1
	.zero		1


	//----- nvinfo : EIATTR_EXIT_INSTR_OFFSETS
	.align		4
        /*004c*/ 	.byte	0x04, 0x1c
        /*004e*/ 	.short	(.L_15 - .L_14)


	//   ....[0]....
.L_14:
        /*0050*/ 	.word	0x00000640


	//   ....[1]....
        /*0054*/ 	.word	0x000006a0


	//----- nvinfo : EIATTR_CRS_STACK_SIZE
	.align		4
.L_15:
        /*0058*/ 	.byte	0x04, 0x1e
        /*005a*/ 	.short	(.L_17 - .L_16)
.L_16:
        /*005c*/ 	.word	0x00000000


	//----- nvinfo : EIATTR_CBANK_PARAM_SIZE
	.align		4
.L_17:
        /*0060*/ 	.byte	0x03, 0x19
        /*0062*/ 	.short	0x0014


	//----- nvinfo : EIATTR_PARAM_CBANK
	.align		4
        /*0064*/ 	.byte	0x04, 0x0a
        /*0066*/ 	.short	(.L_19 - .L_18)
	.align		4
.L_18:
        /*0068*/ 	.word	index@(.nv.constant0._Z12compute_cellPiS_i)
        /*006c*/ 	.short	0x0380
        /*006e*/ 	.short	0x0014


	//----- nvinfo : EIATTR_SW_WAR
	.align		4
.L_19:
        /*0070*/ 	.byte	0x04, 0x36
        /*0072*/ 	.short	(.L_21 - .L_20)
.L_20:
        /*0074*/ 	.word	0x00000008
.L_21:


//--------------------- .nv.callgraph             --------------------------
	.section	.nv.callgraph,"",@"SHT_CUDA_CALLGRAPH"
	.align	4
	.sectionentsize	8
	.align		4
        /*0000*/ 	.word	0x00000000
	.align		4
        /*0004*/ 	.word	0xffffffff
	.align		4
        /*0008*/ 	.word	0x00000000
	.align		4
        /*000c*/ 	.word	0xfffffffe
	.align		4
        /*0010*/ 	.word	0x00000000
	.align		4
        /*0014*/ 	.word	0xfffffffd
	.align		4
        /*0018*/ 	.word	0x00000000
	.align		4
        /*001c*/ 	.word	0xfffffffc


//--------------------- .text._Z12compute_cellPiS_i --------------------------
	.section	.text._Z12compute_cellPiS_i,"ax",@progbits
	.align	128
        .global         _Z12compute_cellPiS_i
        .type           _Z12compute_cellPiS_i,@function
        .size           _Z12compute_cellPiS_i,(.L_x_3 - _Z12compute_cellPiS_i)
        .other          _Z12compute_cellPiS_i,@"STO_CUDA_ENTRY STV_DEFAULT"
_Z12compute_cellPiS_i:
.text._Z12compute_cellPiS_i:
[----:B------:R-:W-:Y:S01]  /*0000*/  LDC R1, c[0x0][0x37c] ;  /* 0x0000df00ff017b82 */ /* 0x000fe20000000800 */
[----:B------:R-:W0:Y:S07]  /*0010*/  S2R R9, SR_TID.X ;  /* 0x0000000000097919 */ /* 0x000e2e0000002100 */
[----:B------:R-:W1:Y:S01]  /*0020*/  LDC R0, c[0x0][0x360] ;  /* 0x0000d800ff007b82 */ /* 0x000e620000000800 */
[----:B------:R-:W2:Y:S01]  /*0030*/  LDCU UR8, c[0x0][0x390] ;  /* 0x00007200ff0877ac */ /* 0x000ea20008000800 */
[----:B------:R-:W3:Y:S01]  /*0040*/  S2R R11, SR_TID.Y ;  /* 0x00000000000b7919 */ /* 0x000ee20000002200 */
[----:B------:R-:W4:Y:S05]  /*0050*/  S2R R13, SR_TID.Z ;  /* 0x00000000000d7919 */ /* 0x000f2a0000002300 */
[----:B------:R-:W5:Y:S08]  /*0060*/  LDC R2, c[0x0][0x364] ;  /* 0x0000d900ff027b82 */ /* 0x000f700000000800 */
[----:B------:R-:W0:Y:S08]  /*0070*/  S2UR UR4, SR_CTAID.X ;  /* 0x00000000000479c3 */ /* 0x000e300000002500 */
[----:B------:R-:W3:Y:S01]  /*0080*/  LDC R4, c[0x0][0x368] ;  /* 0x0000da00ff047b82 */ /* 0x000ee20000000800 */
[----:B-1----:R-:W-:-:S07]  /*0090*/  VIADD R0, R0, 0xfffffffe ;  /* 0xfffffffe00007836 */ /* 0x002fce0000000000 */
[----:B------:R-:W1:Y:S01]  /*00a0*/  S2UR UR5, SR_CTAID.Y ;  /* 0x00000000000579c3 */ /* 0x000e620000002600 */
[----:B-----5:R-:W-:-:S07]  /*00b0*/  VIADD R2, R2, 0xfffffffe ;  /* 0xfffffffe02027836 */ /* 0x020fce0000000000 */
[----:B------:R-:W4:Y:S01]  /*00c0*/  S2UR UR6, SR_CTAID.Z ;  /* 0x00000000000679c3 */ /* 0x000f220000002700 */
[----:B0-----:R-:W-:Y:S01]  /*00d0*/  IMAD R0, R0, UR4, R9 ;  /* 0x0000000400007c24 */ /* 0x001fe2000f8e0209 */
[----:B--2---:R-:W-:-:S03]  /*00e0*/  UIMAD UR4, UR8, UR8, URZ ;  /* 0x00000008080472a4 */ /* 0x004fc6000f8e02ff */
[----:B------:R-:W-:Y:S02]  /*00f0*/  VIADD R3, R0, 0xffffffff ;  /* 0xffffffff00037836 */ /* 0x000fe40000000000 */
[----:B---3--:R-:W-:-:S03]  /*0100*/  VIADD R4, R4, 0xfffffffe ;  /* 0xfffffffe04047836 */ /* 0x008fc60000000000 */
[----:B------:R-:W-:Y:S01]  /*0110*/  ISETP.GE.AND P0, PT, R3, UR8, PT ;  /* 0x0000000803007c0c */ /* 0x000fe2000bf06270 */
[----:B-1----:R-:W-:Y:S02]  /*0120*/  IMAD R2, R2, UR5, R11 ;  /* 0x0000000502027c24 */ /* 0x002fe4000f8e020b */
[----:B----4-:R-:W-:Y:S01]  /*0130*/  IMAD R7, R4, UR6, R13 ;  /* 0x0000000604077c24 */ /* 0x010fe2000f8e020d */
[----:B------:R-:W0:Y:S04]  /*0140*/  LDCU.64 UR6, c[0x0][0x358] ;  /* 0x00006b00ff0677ac */ /* 0x000e280008000a00 */
[----:B------:R-:W-:-:S04]  /*0150*/  VIMNMX R0, PT, PT, R2, R7, !PT ;  /* 0x0000000702007248 */ /* 0x000fc80007fe0100 */
[----:B------:R-:W-:Y:S01]  /*0160*/  ISETP.LE.AND P0, PT, R0, UR8, !P0 ;  /* 0x0000000800007c0c */ /* 0x000fe2000c703270 */
[----:B------:R-:W-:-:S03]  /*0170*/  VIADD R0, R7, 0xffffffff ;  /* 0xffffffff07007836 */ /* 0x000fc60000000000 */
[----:B------:R-:W-:-:S04]  /*0180*/  ISETP.GT.AND P0, PT, R3, -0x1, P0 ;  /* 0xffffffff0300780c */ /* 0x000fc80000704270 */
[C---:B------:R-:W-:Y:S01]  /*0190*/  ISETP.GT.AND P0, PT, R2.reuse, RZ, P0 ;  /* 0x000000ff0200720c */ /* 0x040fe20000704270 */
[----:B------:R-:W-:-:S03]  /*01a0*/  VIADD R2, R2, 0xffffffff ;  /* 0xffffffff02027836 */ /* 0x000fc60000000000 */
[----:B------:R-:W-:-:S13]  /*01b0*/  ISETP.GT.AND P0, PT, R7, RZ, P0 ;  /* 0x000000ff0700720c */ /* 0x000fda0000704270 */
[----:B------:R-:W1:Y:S01]  /*01c0*/  @P0 LDC.64 R4, c[0x0][0x380] ;  /* 0x0000e000ff040b82 */ /* 0x000e620000000a00 */
[----:B------:R-:W-:-:S04]  /*01d0*/  @P0 IMAD R7, R2, UR8, R3 ;  /* 0x0000000802070c24 */ /* 0x000fc8000f8e0203 */
[----:B------:R-:W-:-:S04]  /*01e0*/  @P0 IMAD R7, R0, UR4, R7 ;  /* 0x0000000400070c24 */ /* 0x000fc8000f8e0207 */
[----:B-1----:R-:W-:-:S06]  /*01f0*/  @P0 IMAD.WIDE R4, R7, 0x4, R4 ;  /* 0x0000000407040825 */ /* 0x002fcc00078e0204 */
[----:B0-----:R0:W2:Y:S01]  /*0200*/  @P0 LDG.E R5, desc[UR6][R4.64] ;  /* 0x0000000604050981 */ /* 0x0010a2000c1e1900 */
[----:B------:R-:W-:Y:S01]  /*0210*/  ISETP.NE.AND P1, PT, R11, RZ, PT ;  /* 0x000000ff0b00720c */ /* 0x000fe20003f25270 */
[----:B------:R-:W-:Y:S01]  /*0220*/  BSSY.RECONVERGENT B0, `(.L_x_0) ;  /* 0x0000040000007945 */ /* 0x000fe20003800200 */
[----:B------:R-:W-:Y:S01]  /*0230*/  MOV R6, 0x400 ;  /* 0x0000040000067802 */ /* 0x000fe20000000f00 */
[----:B------:R-:W1:Y:S01]  /*0240*/  S2R R7, SR_CgaCtaId ;  /* 0x0000000000077919 */ /* 0x000e620000008800 */
[----:B------:R-:W-:-:S04]  /*0250*/  ISETP.NE.AND P1, PT, R9, RZ, P1 ;  /* 0x000000ff0900720c */ /* 0x000fc80000f25270 */
[----:B------:R-:W-:-:S04]  /*0260*/  ISETP.NE.AND P1, PT, R13, RZ, P1 ;  /* 0x000000ff0d00720c */ /* 0x000fc80000f25270 */
[----:B------:R-:W-:-:S04]  /*0270*/  ISETP.LT.U32.AND P1, PT, R9, 0x1f, P1 ;  /* 0x0000001f0900780c */ /* 0x000fc80000f21070 */
[----:B------:R-:W-:-:S04]  /*0280*/  ISETP.LT.U32.AND P1, PT, R11, 0x4, P1 ;  /* 0x000000040b00780c */ /* 0x000fc80000f21070 */
[----:B------:R-:W-:-:S04]  /*0290*/  ISETP.LT.U32.AND P1, PT, R13, 0x4, P1 ;  /* 0x000000040d00780c */ /* 0x000fc80000f21070 */
[----:B------:R-:W-:Y:S02]  /*02a0*/  PLOP3.LUT P2, PT, P1, P0, PT, 0x80, 0x8 ;  /* 0x000000000008781c */ /* 0x000fe40000f41070 */
[----:B-1----:R-:W-:Y:S01]  /*02b0*/  LEA R6, R7, R6, 0x18 ;  /* 0x0000000607067211 */ /* 0x002fe200078ec0ff */
[----:B------:R-:W-:-:S04]  /*02c0*/  IMAD.MOV.U32 R7, RZ, RZ, RZ ;  /* 0x000000ffff077224 */ /* 0x000fc800078e00ff */
[----:B------:R-:W-:-:S04]  /*02d0*/  IMAD R6, R9, 0x64, R6 ;  /* 0x0000006409067824 */ /* 0x000fc800078e0206 */
[----:B------:R-:W-:-:S04]  /*02e0*/  IMAD R6, R11, 0x14, R6 ;  /* 0x000000140b067824 */ /* 0x000fc800078e0206 */
[----:B0-----:R-:W-:-:S05]  /*02f0*/  IMAD R4, R13, 0x4, R6 ;  /* 0x000000040d047824 */ /* 0x001fca00078e0206 */
[----:B--2---:R0:W-:Y:S04]  /*0300*/  @P0 STS [R4], R5 ;  /* 0x0000000504000388 */ /* 0x0041e80000000800 */
[----:B------:R0:W-:Y:S01]  /*0310*/  @!P0 STS [R4], RZ ;  /* 0x000000ff04008388 */ /* 0x0001e20000000800 */
[----:B------:R-:W-:Y:S06]  /*0320*/  BAR.SYNC.DEFER_BLOCKING 0x0 ;  /* 0x0000000000007b1d */ /* 0x000fec0000010000 */
[----:B------:R-:W-:Y:S05]  /*0330*/  @!P1 BRA `(.L_x_1) ;  /* 0x0000000000b89947 */ /* 0x000fea0003800000 */
[----:B------:R-:W-:Y:S04]  /*0340*/  LDS R21, [R4+-0x7c] ;  /* 0xffff840004157984 */ /* 0x000fe80000000800 */
[----:B------:R-:W-:Y:S04]  /*0350*/  LDS R22, [R4+-0x78] ;  /* 0xffff880004167984 */ /* 0x000fe80000000800 */
[----:B------:R-:W1:Y:S04]  /*0360*/  LDS R23, [R4+-0x74] ;  /* 0xffff8c0004177984 */ /* 0x000e680000000800 */
[----:B------:R-:W-:Y:S04]  /*0370*/  LDS R24, [R4+-0x68] ;  /* 0xffff980004187984 */ /* 0x000fe80000000800 */
[----:B------:R-:W2:Y:S04]  /*0380*/  LDS R25, [R4+-0x64] ;  /* 0xffff9c0004197984 */ /* 0x000ea80000000800 */
[----:B------:R-:W-:Y:S04]  /*0390*/  LDS R19, [R4+-0x60] ;  /* 0xffffa00004137984 */ /* 0x000fe80000000800 */
[----:B------:R-:W3:Y:S04]  /*03a0*/  LDS R20, [R4+-0x54] ;  /* 0xffffac0004147984 */ /* 0x000ee80000000800 */
[----:B------:R-:W-:Y:S04]  /*03b0*/  LDS R6, [R4+-0x50] ;  /* 0xffffb00004067984 */ /* 0x000fe80000000800 */
[----:B------:R-:W4:Y:S04]  /*03c0*/  LDS R17, [R4+-0x4c] ;  /* 0xffffb40004117984 */ /* 0x000f280000000800 */
[----:B------:R-:W-:Y:S04]  /*03d0*/  LDS R18, [R4+-0x18] ;  /* 0xffffe80004127984 */ /* 0x000fe80000000800 */
[----:B------:R-:W5:Y:S04]  /*03e0*/  LDS R15, [R4+-0x14] ;  /* 0xffffec00040f7984 */ /* 0x000f680000000800 */
[----:B------:R-:W-:Y:S04]  /*03f0*/  LDS R16, [R4+-0x10] ;  /* 0xfffff00004107984 */ /* 0x000fe80000000800 */
[----:B------:R-:W5:Y:S01]  /*0400*/  LDS R13, [R4+-0x4] ;  /* 0xfffffc00040d7984 */ /* 0x000f620000000800 */
[----:B-1----:R-:W-:-:S03]  /*0410*/  IADD3 R23, PT, PT, R23, R22, R21 ;  /* 0x0000001617177210 */ /* 0x002fc60007ffe015 */
[----:B0-----:R-:W-:Y:S04]  /*0420*/  LDS R5, [R4] ;  /* 0x0000000004057984 */ /* 0x001fe80000000800 */
[----:B------:R-:W0:Y:S01]  /*0430*/  LDS R14, [R4+0x4] ;  /* 0x00000400040e7984 */ /* 0x000e220000000800 */
[----:B--2---:R-:W-:-:S03]  /*0440*/  IADD3 R25, PT, PT, R25, R24, R23 ;  /* 0x0000001819197210 */ /* 0x004fc60007ffe017 */
[----:B------:R-:W-:Y:S04]  /*0450*/  LDS R12, [R4+0x10] ;  /* 0x00001000040c7984 */ /* 0x000fe80000000800 */
[----:B------:R-:W1:Y:S01]  /*0460*/  LDS R11, [R4+0x14] ;  /* 0x00001400040b7984 */ /* 0x000e620000000800 */
[----:B---3--:R-:W-:-:S03]  /*0470*/  IADD3 R25, PT, PT, R20, R19, R25 ;  /* 0x0000001314197210 */ /* 0x008fc60007ffe019 */
[----:B------:R-:W-:Y:S04]  /*0480*/  LDS R10, [R4+0x18] ;  /* 0x00001800040a7984 */ /* 0x000fe80000000800 */
[----:B------:R-:W2:Y:S01]  /*0490*/  LDS R9, [R4+0x4c] ;  /* 0x00004c0004097984 */ /* 0x000ea20000000800 */
[----:B----4-:R-:W-:-:S03]  /*04a0*/  IADD3 R6, PT, PT, R17, R6, R25 ;  /* 0x0000000611067210 */ /* 0x010fc60007ffe019 */
[----:B------:R-:W-:Y:S04]  /*04b0*/  LDS R8, [R4+0x50] ;  /* 0x0000500004087984 */ /* 0x000fe80000000800 */
[----:B------:R-:W3:Y:S01]  /*04c0*/  LDS R7, [R4+0x54] ;  /* 0x0000540004077984 */ /* 0x000ee20000000800 */
[----:B-----5:R-:W-:-:S03]  /*04d0*/  IADD3 R6, PT, PT, R15, R18, R6 ;  /* 0x000000120f067210 */ /* 0x020fc60007ffe006 */
[----:B------:R-:W-:Y:S04]  /*04e0*/  LDS R22, [R4+0x60] ;  /* 0x0000600004167984 */ /* 0x000fe80000000800 */
[----:B------:R-:W4:Y:S01]  /*04f0*/  LDS R21, [R4+0x64] ;  /* 0x0000640004157984 */ /* 0x000f220000000800 */
[----:B------:R-:W-:-:S03]  /*0500*/  IADD3 R6, PT, PT, R13, R16, R6 ;  /* 0x000000100d067210 */ /* 0x000fc60007ffe006 */
[----:B------:R-:W-:Y:S04]  /*0510*/  LDS R24, [R4+0x68] ;  /* 0x0000680004187984 */ /* 0x000fe80000000800 */
[----:B------:R-:W5:Y:S01]  /*0520*/  LDS R23, [R4+0x74] ;  /* 0x0000740004177984 */ /* 0x000f620000000800 */
[----:B0-----:R-:W-:-:S03]  /*0530*/  IADD3 R6, PT, PT, R14, R5, R6 ;  /* 0x000000050e067210 */ /* 0x001fc60007ffe006 */
[----:B------:R-:W-:Y:S04]  /*0540*/  LDS R19, [R4+0x78] ;  /* 0x0000780004137984 */ /* 0x000fe80000000800 */
[----:B------:R-:W0:Y:S01]  /*0550*/  LDS R20, [R4+0x7c] ;  /* 0x00007c0004147984 */ /* 0x000e220000000800 */
[----:B-1----:R-:W-:-:S04]  /*0560*/  IADD3 R6, PT, PT, R11, R12, R6 ;  /* 0x0000000c0b067210 */ /* 0x002fc80007ffe006 */
[----:B--2---:R-:W-:-:S04]  /*0570*/  IADD3 R6, PT, PT, R9, R10, R6 ;  /* 0x0000000a09067210 */ /* 0x004fc80007ffe006 */
[----:B---3--:R-:W-:-:S04]  /*0580*/  IADD3 R6, PT, PT, R7, R8, R6 ;  /* 0x0000000807067210 */ /* 0x008fc80007ffe006 */
[----:B----4-:R-:W-:-:S04]  /*0590*/  IADD3 R6, PT, PT, R21, R22, R6 ;  /* 0x0000001615067210 */ /* 0x010fc80007ffe006 */
[----:B-----5:R-:W-:-:S04]  /*05a0*/  IADD3 R6, PT, PT, R23, R24, R6 ;  /* 0x0000001817067210 */ /* 0x020fc80007ffe006 */
[----:B0-----:R-:W-:-:S05]  /*05b0*/  IADD3 R6, PT, PT, R20, R19, R6 ;  /* 0x0000001314067210 */ /* 0x001fca0007ffe006 */
[----:B------:R-:W-:-:S04]  /*05c0*/  IMAD.IADD R6, R6, 0x1, -R5 ;  /* 0x0000000106067824 */ /* 0x000fc800078e0a05 */
[C---:B------:R-:W-:Y:S01]  /*05d0*/  VIADD R4, R6.reuse, 0xfffffffa ;  /* 0xfffffffa06047836 */ /* 0x040fe20000000000 */
[----:B------:R-:W-:-:S04]  /*05e0*/  ISETP.NE.AND P1, PT, R6, 0x5, PT ;  /* 0x000000050600780c */ /* 0x000fc80003f25270 */
[----:B------:R-:W-:Y:S02]  /*05f0*/  ISETP.GE.U32.AND P0, PT, R4, -0x2, PT ;  /* 0xfffffffe0400780c */ /* 0x000fe40003f06070 */
[----:B------:R-:W-:-:S04]  /*0600*/  SEL R5, R5, 0x1, P1 ;  /* 0x0000000105057807 */ /* 0x000fc80000800000 */
[----:B------:R-:W-:-:S07]  /*0610*/  SEL R7, R5, RZ, P0 ;  /* 0x000000ff05077207 */ /* 0x000fce0000000000 */
.L_x_1:
[----:B------:R-:W-:Y:S05]  /*0620*/  BSYNC.RECONVERGENT B0 ;  /* 0x0000000000007941 */ /* 0x000fea0003800200 */
.L_x_0:
[----:B------:R-:W-:Y:S06]  /*0630*/  BAR.SYNC.DEFER_BLOCKING 0x0 ;  /* 0x0000000000007b1d */ /* 0x000fec0000010000 */
[----:B------:R-:W-:Y:S05]  /*0640*/  @!P2 EXIT ;  /* 0x000000000000a94d */ /* 0x000fea0003800000 */
[----:B0-----:R-:W0:Y:S01]  /*0650*/  LDC.64 R4, c[0x0][0x388] ;  /* 0x0000e200ff047b82 */ /* 0x001e220000000a00 */
[----:B------:R-:W-:-:S04]  /*0660*/  IMAD R3, R2, UR8, R3 ;  /* 0x0000000802037c24 */ /* 0x000fc8000f8e0203 */
[----:B------:R-:W-:-:S04]  /*0670*/  IMAD R3, R0, UR4, R3 ;  /* 0x0000000400037c24 */ /* 0x000fc8000f8e0203 */
[----:B0-----:R-:W-:-:S05]  /*0680*/  IMAD.WIDE R2, R3, 0x4, R4 ;  /* 0x0000000403027825 */ /* 0x001fca00078e0204 */
[----:B------:R-:W-:Y:S01]  /*0690*/  STG.E desc[UR6][R2.64], R7 ;  /* 0x0000000702007986 */ /* 0x000fe2000c101906 */
[----:B------:R-:W-:Y:S05]  /*06a0*/  EXIT ;  /* 0x000000000000794d */ /* 0x000fea0003800000 */
.L_x_2:
[----:B------:R-:W-:-:S00]  /*06b0*/  BRA `(.L_x_2) ;  /* 0xfffffffc00fc7947 */ /* 0x000fc0000383ffff */
[----:B------:R-:W-:-:S00]  /*06c0*/  NOP ;  /* 0x0000000000007918 */ /* 0x000fc00000000000 */
        /* <DEDUP_REMOVED lines=11> */
.L_x_3:


//--------------------- .nv.shared._Z12compute_cellPiS_i --------------------------
	.section	.nv.shared._Z12compute_cellPiS_i,"aw",@nobits
	.sectionflags	@""
	.align	4
.nv.shared._Z12compute_cellPiS_i:
	.zero		4224


//--------------------- .nv.shared.reserved.0     --------------------------
	.section	.nv.shared.reserved.0,"aw",@nobits
	.weak		__nv_reservedSMEM_offset_0_alias
	.size		__nv_reservedSMEM_offset_0_alias, 0, 64
	.other		__nv_reservedSMEM_offset_0_alias,@"STO_CUDA_RESERVED_SHARED STV_DEFAULT"
__nv_reservedSMEM_offset_0_alias:
	.zero		0
	.zero		64


//--------------------- .nv.constant0._Z12compute_cellPiS_i --------------------------
	.section	.nv.constant0._Z12compute_cellPiS_i,"a",@progbits
	.sectionflags	@""
	.align	4
.nv.constant0._Z12compute_cellPiS_i:
	.zero		916


//--------------------- SYMBOLS --------------------------

	.type		.nv.reservedSmem.offset0,@object
	.size		.nv.reservedSmem.offset0,0x4
	.type		.nv.reservedSmem.cap,@object
	.size		.nv.reservedSmem.cap,0x4
